	.headerflags	@"EF_CUDA_TEXMODE_UNIFIED EF_CUDA_64BIT_ADDRESS EF_CUDA_ACCELERATORS EF_CUDA_SM90 EF_CUDA_VIRTUAL_SM(EF_CUDA_SM90)"
	.elftype	@"ET_EXEC"


//--------------------- .nv.info                  --------------------------
	.section	.nv.info,"",@"SHT_CUDA_INFO"
	.align	4


	//----- nvinfo : EIATTR_REGCOUNT
	.align		4
        /*0000*/ 	.byte	0x04, 0x2f
        /*0002*/ 	.short	(.L_3 - .L_2)
	.align		4
.L_2:
        /*0004*/ 	.word	index@(triton_poi_fused__native_batch_norm_legit_no_training__prelu_kernel_8)
        /*0008*/ 	.word	0x00000020


	//----- nvinfo : EIATTR_MIN_STACK_SIZE
	.align		4
.L_3:
        /*000c*/ 	.byte	0x04, 0x12
        /*000e*/ 	.short	(.L_5 - .L_4)
	.align		4
.L_4:
        /*0010*/ 	.word	index@(triton_poi_fused__native_batch_norm_legit_no_training__prelu_kernel_8)
        /*0014*/ 	.word	0x00000000


	//----- nvinfo : EIATTR_FRAME_SIZE
	.align		4
.L_5:
        /*0018*/ 	.byte	0x04, 0x11
        /*001a*/ 	.short	(.L_7 - .L_6)
	.align		4
.L_6:
        /*001c*/ 	.word	index@(triton_poi_fused__native_batch_norm_legit_no_training__prelu_kernel_8)
        /*0020*/ 	.word	0x00000000


	//----- nvinfo : EIATTR_MIN_STACK_SIZE
	.align		4
.L_7:
        /*0024*/ 	.byte	0x04, 0x12
        /*0026*/ 	.short	(.L_9 - .L_8)
	.align		4
.L_8:
        /*0028*/ 	.word	index@(triton_poi_fused__native_batch_norm_legit_no_training__prelu_kernel_8)
        /*002c*/ 	.word	0x00000000
.L_9:


//--------------------- .nv.info.triton_poi_fused__native_batch_norm_legit_no_training__prelu_kernel_8 --------------------------
	.section	.nv.info.triton_poi_fused__native_batch_norm_legit_no_training__prelu_kernel_8,"",@"SHT_CUDA_INFO"
	.sectionflags	@""
	.align	4


	//----- nvinfo : EIATTR_CUDA_API_VERSION
	.align		4
        /*0000*/ 	.byte	0x04, 0x37
        /*0002*/ 	.short	(.L_11 - .L_10)
.L_10:
        /*0004*/ 	.word	0x0000007c


	//----- nvinfo : EIATTR_KPARAM_INFO
	.align		4
.L_11:
        /*0008*/ 	.byte	0x04, 0x17
        /*000a*/ 	.short	(.L_13 - .L_12)
.L_12:
        /*000c*/ 	.word	0x00000000
        /*0010*/ 	.short	0x0008
        /*0012*/ 	.short	0x003c
        /*0014*/ 	.byte	0x00, 0xf0, 0x11, 0x00


	//----- nvinfo : EIATTR_KPARAM_INFO
	.align		4
.L_13:
        /*0018*/ 	.byte	0x04, 0x17
        /*001a*/ 	.short	(.L_15 - .L_14)
.L_14:
        /*001c*/ 	.word	0x00000000
        /*0020*/ 	.short	0x0007
        /*0022*/ 	.short	0x0038
        /*0024*/ 	.byte	0x00, 0xf0, 0x11, 0x00


	//----- nvinfo : EIATTR_KPARAM_INFO
	.align		4
.L_15:
        /*0028*/ 	.byte	0x04, 0x17
        /*002a*/ 	.short	(.L_17 - .L_16)
.L_16:
        /*002c*/ 	.word	0x00000000
        /*0030*/ 	.short	0x0006
        /*0032*/ 	.short	0x0030
        /*0034*/ 	.byte	0x00, 0xf4, 0x21, 0x00


	//----- nvinfo : EIATTR_KPARAM_INFO
	.align		4
.L_17:
        /*0038*/ 	.byte	0x04, 0x17
        /*003a*/ 	.short	(.L_19 - .L_18)
.L_18:
        /*003c*/ 	.word	0x00000000
        /*0040*/ 	.short	0x0005
        /*0042*/ 	.short	0x0028
        /*0044*/ 	.byte	0x00, 0xf4, 0x21, 0x00


	//----- nvinfo : EIATTR_KPARAM_INFO
	.align		4
.L_19:
        /*0048*/ 	.byte	0x04, 0x17
        /*004a*/ 	.short	(.L_21 - .L_20)
.L_20:
        /*004c*/ 	.word	0x00000000
        /*0050*/ 	.short	0x0004
        /*0052*/ 	.short	0x0020
        /*0054*/ 	.byte	0x00, 0xf4, 0x21, 0x00


	//----- nvinfo : EIATTR_KPARAM_INFO
	.align		4
.L_21:
        /*0058*/ 	.byte	0x04, 0x17
        /*005a*/ 	.short	(.L_23 - .L_22)
.L_22:
        /*005c*/ 	.word	0x00000000
        /*0060*/ 	.short	0x0003
        /*0062*/ 	.short	0x0018
        /*0064*/ 	.byte	0x00, 0xf4, 0x21, 0x00


	//----- nvinfo : EIATTR_KPARAM_INFO
	.align		4
.L_23:
        /*0068*/ 	.byte	0x04, 0x17
        /*006a*/ 	.short	(.L_25 - .L_24)
.L_24:
        /*006c*/ 	.word	0x00000000
        /*0070*/ 	.short	0x0002
        /*0072*/ 	.short	0x0010
        /*0074*/ 	.byte	0x00, 0xf4, 0x21, 0x00


	//----- nvinfo : EIATTR_KPARAM_INFO
	.align		4
.L_25:
        /*0078*/ 	.byte	0x04, 0x17
        /*007a*/ 	.short	(.L_27 - .L_26)
.L_26:
        /*007c*/ 	.word	0x00000000
        /*0080*/ 	.short	0x0001
        /*0082*/ 	.short	0x0008
        /*0084*/ 	.byte	0x00, 0xf4, 0x21, 0x00


	//----- nvinfo : EIATTR_KPARAM_INFO
	.align		4
.L_27:
        /*0088*/ 	.byte	0x04, 0x17
        /*008a*/ 	.short	(.L_29 - .L_28)
.L_28:
        /*008c*/ 	.word	0x00000000
        /*0090*/ 	.short	0x0000
        /*0092*/ 	.short	0x0000
        /*0094*/ 	.byte	0x00, 0xf4, 0x21, 0x00


	//----- nvinfo : EIATTR_SPARSE_MMA_MASK
	.align		4
.L_29:
        /*0098*/ 	.byte	0x03, 0x50
        /*009a*/ 	.short	0x0000


	//----- nvinfo : EIATTR_MAXREG_COUNT
	.align		4
        /*009c*/ 	.byte	0x03, 0x1b
        /*009e*/ 	.short	0x00ff


	//----- nvinfo : EIATTR_EXIT_INSTR_OFFSETS
	.align		4
        /*00a0*/ 	.byte	0x04, 0x1c
        /*00a2*/ 	.short	(.L_31 - .L_30)


	//   ....[0]....
.L_30:
        /*00a4*/ 	.word	0x00000c00


	//   ....[1]....
        /*00a8*/ 	.word	0x00000c50


	//----- nvinfo : EIATTR_REQNTID
	.align		4
.L_31:
        /*00ac*/ 	.byte	0x04, 0x10
        /*00ae*/ 	.short	(.L_33 - .L_32)
.L_32:
        /*00b0*/ 	.word	0x00000080
        /*00b4*/ 	.word	0x00000001
        /*00b8*/ 	.word	0x00000001


	//----- nvinfo : EIATTR_CBANK_PARAM_SIZE
	.align		4
.L_33:
        /*00bc*/ 	.byte	0x03, 0x19
        /*00be*/ 	.short	0x0040


	//----- nvinfo : EIATTR_PARAM_CBANK
	.align		4
        /*00c0*/ 	.byte	0x04, 0x0a
        /*00c2*/ 	.short	(.L_35 - .L_34)
	.align		4
.L_34:
        /*00c4*/ 	.word	index@(.nv.constant0.triton_poi_fused__native_batch_norm_legit_no_training__prelu_kernel_8)
        /*00c8*/ 	.short	0x0210
        /*00ca*/ 	.short	0x0040


	//----- nvinfo : EIATTR_SW_WAR
	.align		4
.L_35:
        /*00cc*/ 	.byte	0x04, 0x36
        /*00ce*/ 	.short	(.L_37 - .L_36)
.L_36:
        /*00d0*/ 	.word	0x00000008
.L_37:


//--------------------- .nv.callgraph             --------------------------
	.section	.nv.callgraph,"",@"SHT_CUDA_CALLGRAPH"
	.align	4
	.sectionentsize	8
	.align		4
        /*0000*/ 	.word	0x00000000
	.align		4
        /*0004*/ 	.word	0xffffffff
	.align		4
        /*0008*/ 	.word	0x00000000
	.align		4
        /*000c*/ 	.word	0xfffffffe
	.align		4
        /*0010*/ 	.word	0x00000000
	.align		4
        /*0014*/ 	.word	0xfffffffd
	.align		4
        /*0018*/ 	.word	0x00000000
	.align		4
        /*001c*/ 	.word	0xfffffffc


//--------------------- .nv.constant4             --------------------------
	.section	.nv.constant4,"a",@progbits
	.align	8
	.align		8
.nv.constant4:
        /*0000*/ 	.dword	_$_str
	.align		8
        /*0008*/ 	.dword	_$_str_$_2


//--------------------- .text.triton_poi_fused__native_batch_norm_legit_no_training__prelu_kernel_8 --------------------------
	.section	.text.triton_poi_fused__native_batch_norm_legit_no_training__prelu_kernel_8,"ax",@progbits
	.sectionflags	@"SHF_BARRIERS=1"
	.align	128
        .global         triton_poi_fused__native_batch_norm_legit_no_training__prelu_kernel_8
        .type           triton_poi_fused__native_batch_norm_legit_no_training__prelu_kernel_8,@function
        .size           triton_poi_fused__native_batch_norm_legit_no_training__prelu_kernel_8,(.L_x_1 - triton_poi_fused__native_batch_norm_legit_no_training__prelu_kernel_8)
        .other          triton_poi_fused__native_batch_norm_legit_no_training__prelu_kernel_8,@"STO_CUDA_ENTRY STV_DEFAULT"
triton_poi_fused__native_batch_norm_legit_no_training__prelu_kernel_8:
.text.triton_poi_fused__native_batch_norm_legit_no_training__prelu_kernel_8:
[----:B------:R-:W0:Y:S01]  /*0000*/  LDC R1, c[0x0][0x28] ;  /* 0x00000a00ff017b82 */ /* 0x000e220000000800 */
[----:B------:R-:W1:Y:S07]  /*0010*/  S2R R0, SR_CTAID.X ;  /* 0x0000000000007919 */ /* 0x000e6e0000002500 */
[----:B------:R-:W2:Y:S01]  /*0020*/  LDC.64 R10, c[0x0][0x220] ;  /* 0x00008800ff0a7b82 */ /* 0x000ea20000000a00 */
[----:B------:R-:W-:Y:S02]  /*0030*/  CS2R R4, SRZ ;  /* 0x0000000000047805 */ /* 0x000fe4000001ff00 */
[----:B------:R-:W-:Y:S01]  /*0040*/  CS2R R6, SRZ ;  /* 0x0000000000067805 */ /* 0x000fe2000001ff00 */
[----:B------:R-:W3:Y:S01]  /*0050*/  S2R R2, SR_TID.X ;  /* 0x0000000000027919 */ /* 0x000ee20000002100 */
[----:B------:R-:W-:-:S03]  /*0060*/  ULDC.64 UR6, c[0x0][0x208] ;  /* 0x0000820000067ab9 */ /* 0x000fc60000000a00 */
[----:B------:R-:W4:Y:S08]  /*0070*/  LDC.64 R24, c[0x0][0x210] ;  /* 0x00008400ff187b82 */ /* 0x000f300000000a00 */
[----:B------:R-:W5:Y:S01]  /*0080*/  LDC.64 R22, c[0x0][0x218] ;  /* 0x00008600ff167b82 */ /* 0x000f620000000a00 */
[----:B-1----:R-:W-:Y:S02]  /*0090*/  IMAD.SHL.U32 R0, R0, 0x20, RZ ;  /* 0x0000002000007824 */ /* 0x002fe400078e00ff */
[----:B---3--:R-:W-:-:S05]  /*00a0*/  IMAD.SHL.U32 R3, R2, 0x4, RZ ;  /* 0x0000000402037824 */ /* 0x008fca00078e00ff */
[----:B------:R-:W-:Y:S02]  /*00b0*/  LOP3.LUT R20, R0, 0x1c, R3, 0xf8, !PT ;  /* 0x0000001c00147812 */ /* 0x000fe400078ef803 */
[----:B------:R-:W1:Y:S02]  /*00c0*/  S2R R3, SR_CTAID.Y ;  /* 0x0000000000037919 */ /* 0x000e640000002600 */
[C---:B------:R-:W-:Y:S01]  /*00d0*/  ISETP.GE.AND P0, PT, R20.reuse, 0x20, PT ;  /* 0x000000201400780c */ /* 0x040fe20003f06270 */
[----:B--2---:R-:W-:-:S12]  /*00e0*/  IMAD.WIDE R10, R20, 0x4, R10 ;  /* 0x00000004140a7825 */ /* 0x004fd800078e020a */
[----:B------:R2:W3:Y:S01]  /*00f0*/  @!P0 LDG.E.EL.128 R4, desc[UR6][R10.64] ;  /* 0x000000060a048981 */ /* 0x0004e2000c2e1d00 */
[----:B------:R-:W-:-:S04]  /*0100*/  SHF.R.U32.HI R9, RZ, 0x3, R2 ;  /* 0x00000003ff097819 */ /* 0x000fc80000011602 */
[----:B------:R-:W-:Y:S02]  /*0110*/  SGXT.U32 R9, R9, 0x4 ;  /* 0x000000040909781a */ /* 0x000fe40000000000 */
[----:B------:R-:W-:Y:S02]  /*0120*/  CS2R R16, SRZ ;  /* 0x0000000000107805 */ /* 0x000fe4000001ff00 */
[----:B------:R-:W-:Y:S01]  /*0130*/  CS2R R18, SRZ ;  /* 0x0000000000127805 */ /* 0x000fe2000001ff00 */
[----:B-----5:R-:W-:Y:S01]  /*0140*/  IMAD.WIDE R22, R20, 0x4, R22 ;  /* 0x0000000414167825 */ /* 0x020fe200078e0216 */
[----:B--2---:R-:W-:Y:S02]  /*0150*/  CS2R R10, SRZ ;  /* 0x00000000000a7805 */ /* 0x004fe4000001ff00 */
[----:B-1----:R-:W-:-:S04]  /*0160*/  SHF.L.U32 R8, R3, 0x5, RZ ;  /* 0x0000000503087819 */ /* 0x002fc800000006ff */
[----:B------:R-:W-:Y:S02]  /*0170*/  LOP3.LUT R13, R8, R9, RZ, 0xfc, !PT ;  /* 0x00000009080d7212 */ /* 0x000fe400078efcff */
[----:B------:R-:W-:Y:S02]  /*0180*/  LOP3.LUT R15, R8, 0x10, R9, 0xfe, !PT ;  /* 0x00000010080f7812 */ /* 0x000fe400078efe09 */
[----:B------:R-:W-:Y:S01]  /*0190*/  CS2R R8, SRZ ;  /* 0x0000000000087805 */ /* 0x000fe2000001ff00 */
[--C-:B------:R-:W-:Y:S02]  /*01a0*/  IMAD R13, R13, 0x20, R20.reuse ;  /* 0x000000200d0d7824 */ /* 0x100fe400078e0214 */
[----:B------:R-:W-:Y:S02]  /*01b0*/  IMAD R15, R15, 0x20, R20 ;  /* 0x000000200f0f7824 */ /* 0x000fe400078e0214 */
[----:B----4-:R-:W-:Y:S01]  /*01c0*/  IMAD.WIDE R26, R13, 0x4, R24 ;  /* 0x000000040d1a7825 */ /* 0x010fe200078e0218 */
[----:B------:R-:W-:-:S03]  /*01d0*/  CS2R R12, SRZ ;  /* 0x00000000000c7805 */ /* 0x000fc6000001ff00 */
[----:B------:R-:W-:Y:S01]  /*01e0*/  IMAD.WIDE R24, R15, 0x4, R24 ;  /* 0x000000040f187825 */ /* 0x000fe200078e0218 */
[----:B------:R-:W-:Y:S01]  /*01f0*/  CS2R R14, SRZ ;  /* 0x00000000000e7805 */ /* 0x000fe2000001ff00 */
[----:B------:R-:W2:Y:S04]  /*0200*/  @!P0 LDG.E.EL.128 R8, desc[UR6][R26.64] ;  /* 0x000000061a088981 */ /* 0x000ea8000c2e1d00 */
[----:B------:R1:W4:Y:S04]  /*0210*/  @!P0 LDG.E.EL.128 R16, desc[UR6][R24.64] ;  /* 0x0000000618108981 */ /* 0x000328000c2e1d00 */
[----:B------:R5:W2:Y:S01]  /*0220*/  @!P0 LDG.E.EL.128 R12, desc[UR6][R22.64] ;  /* 0x00000006160c8981 */ /* 0x000aa2000c2e1d00 */
[----:B-1----:R-:W1:Y:S01]  /*0230*/  LDC.64 R24, c[0x0][0x228] ;  /* 0x00008a00ff187b82 */ /* 0x002e620000000a00 */
[----:B---3--:R-:W-:Y:S01]  /*0240*/  FADD R4, R4, 9.9999997473787516356e-06 ;  /* 0x3727c5ac04047421 */ /* 0x008fe20000000000 */
[----:B------:R-:W-:-:S03]  /*0250*/  FADD R5, R5, 9.9999997473787516356e-06 ;  /* 0x3727c5ac05057421 */ /* 0x000fc60000000000 */
[----:B------:R-:W3:Y:S01]  /*0260*/  MUFU.SQRT R26, R4 ;  /* 0x00000004001a7308 */ /* 0x000ee20000002000 */
[----:B------:R-:W-:Y:S01]  /*0270*/  FADD R21, R6, 9.9999997473787516356e-06 ;  /* 0x3727c5ac06157421 */ /* 0x000fe20000000000 */
[----:B------:R-:W-:-:S06]  /*0280*/  FADD R6, R7, 9.9999997473787516356e-06 ;  /* 0x3727c5ac07067421 */ /* 0x000fcc0000000000 */
[----:B------:R-:W1:Y:S01]  /*0290*/  MUFU.SQRT R27, R5 ;  /* 0x00000005001b7308 */ /* 0x000e620000002000 */
[----:B------:R-:W-:Y:S01]  /*02a0*/  HFMA2.MMA R7, -RZ, RZ, 1.625, 0 ;  /* 0x3e800000ff077435 */ /* 0x000fe200000001ff */
[----:B---3--:R-:W-:-:S06]  /*02b0*/  FSETP.GT.AND P6, PT, R26, 8.50705917302346158658e+37, PT ;  /* 0x7e8000001a00780b */ /* 0x008fcc0003fc4000 */
[----:B------:R-:W3:Y:S01]  /*02c0*/  MUFU.SQRT R6, R6 ;  /* 0x0000000600067308 */ /* 0x000ee20000002000 */
[----:B-1----:R-:W-:-:S07]  /*02d0*/  FSETP.GT.AND P2, PT, R27, 8.50705917302346158658e+37, PT ;  /* 0x7e8000001b00780b */ /* 0x002fce0003f44000 */
[----:B------:R-:W1:Y:S01]  /*02e0*/  MUFU.SQRT R28, R21 ;  /* 0x00000015001c7308 */ /* 0x000e620000002000 */
[C---:B------:R-:W-:Y:S02]  /*02f0*/  FSETP.GEU.AND P1, PT, R26.reuse, 1.175494350822287508e-38, PT ;  /* 0x008000001a00780b */ /* 0x040fe40003f2e000 */
[----:B------:R-:W-:Y:S01]  /*0300*/  FSEL R5, R7, 1, P6 ;  /* 0x3f80000007057808 */ /* 0x000fe20003000000 */
[----:B------:R-:W-:Y:S01]  /*0310*/  @P6 FMUL R26, R26, 0.25 ;  /* 0x3e8000001a1a6820 */ /* 0x000fe20000400000 */
[----:B------:R-:W-:Y:S02]  /*0320*/  FSETP.GEU.AND P3, PT, R27, 1.175494350822287508e-38, PT ;  /* 0x008000001b00780b */ /* 0x000fe40003f6e000 */
[C---:B---3--:R-:W-:Y:S02]  /*0330*/  FSETP.GT.AND P6, PT, R6.reuse, 8.50705917302346158658e+37, PT ;  /* 0x7e8000000600780b */ /* 0x048fe40003fc4000 */
[----:B------:R-:W-:Y:S01]  /*0340*/  FSEL R4, R7, 1, P2 ;  /* 0x3f80000007047808 */ /* 0x000fe20001000000 */
[----:B------:R-:W-:Y:S01]  /*0350*/  @P2 FMUL R27, R27, 0.25 ;  /* 0x3e8000001b1b2820 */ /* 0x000fe20000400000 */
[----:B------:R-:W-:-:S02]  /*0360*/  FSETP.GEU.AND P2, PT, R6, 1.175494350822287508e-38, PT ;  /* 0x008000000600780b */ /* 0x000fc40003f4e000 */
[C---:B-1----:R-:W-:Y:S02]  /*0370*/  FSETP.GT.AND P4, PT, R28.reuse, 8.50705917302346158658e+37, PT ;  /* 0x7e8000001c00780b */ /* 0x042fe40003f84000 */
[----:B------:R-:W-:-:S05]  /*0380*/  FSETP.GEU.AND P5, PT, R28, 1.175494350822287508e-38, PT ;  /* 0x008000001c00780b */ /* 0x000fca0003fae000 */
[----:B------:R-:W-:Y:S01]  /*0390*/  @P6 FMUL R6, R6, 0.25 ;  /* 0x3e80000006066820 */ /* 0x000fe20000400000 */
[----:B------:R-:W-:Y:S01]  /*03a0*/  @!P1 FMUL R26, R26, 16777216 ;  /* 0x4b8000001a1a9820 */ /* 0x000fe20000400000 */
[----:B------:R-:W-:Y:S02]  /*03b0*/  @!P3 FMUL R27, R27, 16777216 ;  /* 0x4b8000001b1bb820 */ /* 0x000fe40000400000 */
[----:B------:R-:W-:Y:S01]  /*03c0*/  @!P2 FMUL R6, R6, 16777216 ;  /* 0x4b8000000606a820 */ /* 0x000fe20000400000 */
[----:B0----5:R0:W1:Y:S01]  /*03d0*/  MUFU.RCP R22, R26 ;  /* 0x0000001a00167308 */ /* 0x0210620000001000 */
[C---:B--2---:R-:W-:Y:S01]  /*03e0*/  FADD R8, -R12.reuse, R8 ;  /* 0x000000080c087221 */ /* 0x044fe20000000100 */
[----:B----4-:R-:W-:Y:S01]  /*03f0*/  FADD R16, -R12, R16 ;  /* 0x000000100c107221 */ /* 0x010fe20000000100 */
[C---:B------:R-:W-:Y:S01]  /*0400*/  FADD R10, -R14.reuse, R10 ;  /* 0x0000000a0e0a7221 */ /* 0x040fe20000000100 */
[----:B------:R-:W-:Y:S01]  /*0410*/  FADD R18, -R14, R18 ;  /* 0x000000120e127221 */ /* 0x000fe20000000100 */
[C---:B------:R-:W-:Y:S01]  /*0420*/  FADD R11, -R15.reuse, R11 ;  /* 0x0000000b0f0b7221 */ /* 0x040fe20000000100 */
[----:B------:R-:W-:-:S02]  /*0430*/  FADD R12, -R15, R19 ;  /* 0x000000130f0c7221 */ /* 0x000fc40000000100 */
[----:B------:R-:W2:Y:S01]  /*0440*/  MUFU.RCP R21, R27 ;  /* 0x0000001b00157308 */ /* 0x000ea20000001000 */
[----:B------:R-:W-:Y:S01]  /*0450*/  @P4 FMUL R28, R28, 0.25 ;  /* 0x3e8000001c1c4820 */ /* 0x000fe20000400000 */
[----:B------:R-:W3:Y:S01]  /*0460*/  LDC.64 R14, c[0x0][0x230] ;  /* 0x00008c00ff0e7b82 */ /* 0x000ee20000000a00 */
[----:B0-----:R-:W-:-:S05]  /*0470*/  FSEL R26, R7, 1, P4 ;  /* 0x3f800000071a7808 */ /* 0x001fca0002000000 */
[----:B------:R-:W0:Y:S01]  /*0480*/  MUFU.RCP R6, R6 ;  /* 0x0000000600067308 */ /* 0x000e220000001000 */
[----:B------:R-:W-:Y:S01]  /*0490*/  @!P5 FMUL R28, R28, 16777216 ;  /* 0x4b8000001c1cd820 */ /* 0x000fe20000400000 */
[----:B------:R-:W-:Y:S01]  /*04a0*/  FSEL R7, R7, 1, P6 ;  /* 0x3f80000007077808 */ /* 0x000fe20003000000 */
[----:B------:R-:W-:Y:S01]  /*04b0*/  @!P1 FMUL R5, R5, 16777216 ;  /* 0x4b80000005059820 */ /* 0x000fe20000400000 */
[----:B------:R-:W-:-:S04]  /*04c0*/  @!P3 FMUL R4, R4, 16777216 ;  /* 0x4b8000000404b820 */ /* 0x000fc80000400000 */
[----:B------:R4:W5:Y:S01]  /*04d0*/  MUFU.RCP R23, R28 ;  /* 0x0000001c00177308 */ /* 0x0009620000001000 */
[----:B------:R-:W-:Y:S01]  /*04e0*/  @!P2 FMUL R7, R7, 16777216 ;  /* 0x4b8000000707a820 */ /* 0x000fe20000400000 */
[----:B-1----:R-:W-:Y:S01]  /*04f0*/  FMUL R19, R22, R5 ;  /* 0x0000000516137220 */ /* 0x002fe20000400000 */
[C---:B------:R-:W-:Y:S01]  /*0500*/  FADD R9, -R13.reuse, R9 ;  /* 0x000000090d097221 */ /* 0x040fe20000000100 */
[----:B------:R-:W-:Y:S01]  /*0510*/  FADD R17, -R13, R17 ;  /* 0x000000110d117221 */ /* 0x000fe20000000100 */
[----:B--2---:R-:W-:Y:S01]  /*0520*/  FMUL R22, R21, R4 ;  /* 0x0000000415167220 */ /* 0x004fe20000400000 */
[----:B------:R-:W-:Y:S02]  /*0530*/  IMAD.SHL.U32 R21, R2, 0x4, RZ ;  /* 0x0000000402157824 */ /* 0x000fe400078e00ff */
[----:B0-----:R-:W-:Y:S01]  /*0540*/  FMUL R13, R6, R7 ;  /* 0x00000007060d7220 */ /* 0x001fe20000400000 */
[----:B----4-:R-:W-:-:S04]  /*0550*/  IMAD.WIDE R28, R20, 0x4, R24 ;  /* 0x00000004141c7825 */ /* 0x010fc800078e0218 */
[----:B------:R-:W-:Y:S01]  /*0560*/  @!P5 FMUL R26, R26, 16777216 ;  /* 0x4b8000001a1ad820 */ /* 0x000fe20000400000 */
[C---:B------:R-:W-:Y:S01]  /*0570*/  FMUL R24, R13.reuse, R11 ;  /* 0x0000000b0d187220 */ /* 0x040fe20000400000 */
[----:B------:R-:W-:Y:S01]  /*0580*/  LOP3.LUT R11, R0, 0x1c, R21, 0xf8, !PT ;  /* 0x0000001c000b7812 */ /* 0x000fe200078ef815 */
[----:B------:R-:W-:Y:S01]  /*0590*/  FMUL R20, R13, R12 ;  /* 0x0000000c0d147220 */ /* 0x000fe20000400000 */
[----:B-----5:R-:W-:Y:S01]  /*05a0*/  FMUL R23, R23, R26 ;  /* 0x0000001a17177220 */ /* 0x020fe20000400000 */
[----:B------:R-:W-:Y:S02]  /*05b0*/  CS2R R12, SRZ ;  /* 0x00000000000c7805 */ /* 0x000fe4000001ff00 */
[----:B---3--:R-:W-:Y:S01]  /*05c0*/  IMAD.WIDE R26, R11, 0x4, R14 ;  /* 0x000000040b1a7825 */ /* 0x008fe200078e020e */
[----:B------:R-:W-:-:S06]  /*05d0*/  CS2R R14, SRZ ;  /* 0x00000000000e7805 */ /* 0x000fcc000001ff00 */
[----:B------:R0:W2:Y:S01]  /*05e0*/  @!P0 LDG.E.EL.128 R12, desc[UR6][R26.64] ;  /* 0x000000061a0c8981 */ /* 0x0000a2000c2e1d00 */
[----:B------:R-:W-:Y:S02]  /*05f0*/  CS2R R4, SRZ ;  /* 0x0000000000047805 */ /* 0x000fe4000001ff00 */
[----:B------:R-:W-:-:S06]  /*0600*/  CS2R R6, SRZ ;  /* 0x0000000000067805 */ /* 0x000fcc000001ff00 */
[----:B------:R1:W2:Y:S01]  /*0610*/  @!P0 LDG.E.EL.128 R4, desc[UR6][R28.64] ;  /* 0x000000061c048981 */ /* 0x0002a2000c2e1d00 */
[----:B0-----:R-:W1:Y:S01]  /*0620*/  LDC.64 R26, c[0x0][0x238] ;  /* 0x00008e00ff1a7b82 */ /* 0x001e620000000a00 */
[----:B------:R-:W-:Y:S01]  /*0630*/  FMUL R25, R23, R18 ;  /* 0x0000001217197220 */ /* 0x000fe20000400000 */
[C---:B------:R-:W-:Y:S01]  /*0640*/  FMUL R18, R22.reuse, R17 ;  /* 0x0000001116127220 */ /* 0x040fe20000400000 */
[----:B------:R-:W-:Y:S01]  /*0650*/  FMUL R17, R19, R16 ;  /* 0x0000001013117220 */ /* 0x000fe20000400000 */
[----:B------:R-:W-:Y:S01]  /*0660*/  FMUL R23, R23, R10 ;  /* 0x0000000a17177220 */ /* 0x000fe20000400000 */
[----:B------:R-:W-:Y:S01]  /*0670*/  FMUL R22, R22, R9 ;  /* 0x0000000916167220 */ /* 0x000fe20000400000 */
[----:B------:R-:W-:Y:S01]  /*0680*/  FMUL R19, R19, R8 ;  /* 0x0000000813137220 */ /* 0x000fe20000400000 */
[----:B------:R-:W-:Y:S01]  /*0690*/  CS2R R8, SRZ ;  /* 0x0000000000087805 */ /* 0x000fe2000001ff00 */
[----:B-1----:R-:W-:Y:S01]  /*06a0*/  IMAD.WIDE R28, R11, 0x4, R26 ;  /* 0x000000040b1c7825 */ /* 0x002fe200078e021a */
[----:B------:R-:W-:-:S06]  /*06b0*/  CS2R R10, SRZ ;  /* 0x00000000000a7805 */ /* 0x000fcc000001ff00 */
[----:B------:R-:W3:Y:S01]  /*06c0*/  @!P0 LDG.E.EL.128 R8, desc[UR6][R28.64] ;  /* 0x000000061c088981 */ /* 0x000ee2000c2e1d00 */
[----:B------:R-:W0:Y:S01]  /*06d0*/  S2UR UR5, SR_CgaCtaId ;  /* 0x00000000000579c3 */ /* 0x000e220000008800 */
[----:B------:R-:W-:Y:S02]  /*06e0*/  UMOV UR4, 0x400 ;  /* 0x0000040000047882 */ /* 0x000fe40000000000 */
[----:B0-----:R-:W-:Y:S01]  /*06f0*/  UPRMT UR4, UR5, 0x654, UR4 ;  /* 0x0000065405047896 */ /* 0x001fe20008000004 */
[-CC-:B--2---:R-:W-:Y:S01]  /*0700*/  FFMA R19, R19, R4.reuse, R12.reuse ;  /* 0x0000000413137223 */ /* 0x184fe2000000000c */
[----:B------:R-:W-:Y:S01]  /*0710*/  FFMA R17, R17, R4, R12 ;  /* 0x0000000411117223 */ /* 0x000fe2000000000c */
[----:B------:R-:W-:-:S03]  /*0720*/  FFMA R22, R22, R5, R13 ;  /* 0x0000000516167223 */ /* 0x000fc6000000000d */
[----:B------:R-:W-:Y:S01]  /*0730*/  FSETP.GT.AND P6, PT, R19, RZ, PT ;  /* 0x000000ff1300720b */ /* 0x000fe20003fc4000 */
[----:B------:R-:W-:Y:S02]  /*0740*/  IMAD.SHL.U32 R4, R2, 0x80, RZ ;  /* 0x0000008002047824 */ /* 0x000fe400078e00ff */
[-C--:B------:R-:W-:Y:S01]  /*0750*/  FFMA R23, R23, R6.reuse, R14 ;  /* 0x0000000617177223 */ /* 0x080fe2000000000e */
[----:B------:R-:W-:Y:S01]  /*0760*/  FFMA R24, R24, R7, R15 ;  /* 0x0000000718187223 */ /* 0x000fe2000000000f */
[----:B------:R-:W-:Y:S01]  /*0770*/  FFMA R18, R18, R5, R13 ;  /* 0x0000000512127223 */ /* 0x000fe2000000000d */
[----:B------:R-:W-:Y:S01]  /*0780*/  SHF.R.U32.HI R5, RZ, 0x3, R2 ;  /* 0x00000003ff057819 */ /* 0x000fe20000011602 */
[----:B------:R-:W-:Y:S01]  /*0790*/  FFMA R25, R25, R6, R14 ;  /* 0x0000000619197223 */ /* 0x000fe2000000000e */
[----:B------:R-:W-:Y:S01]  /*07a0*/  LOP3.LUT R4, R4, 0x380, RZ, 0xc0, !PT ;  /* 0x0000038004047812 */ /* 0x000fe200078ec0ff */
[----:B------:R-:W-:Y:S01]  /*07b0*/  FFMA R20, R20, R7, R15 ;  /* 0x0000000714147223 */ /* 0x000fe2000000000f */
[----:B------:R-:W-:-:S02]  /*07c0*/  FSETP.GT.AND P1, PT, R22, RZ, PT ;  /* 0x000000ff1600720b */ /* 0x000fc40003f24000 */
[----:B------:R-:W-:Y:S02]  /*07d0*/  FSETP.GT.AND P3, PT, R23, RZ, PT ;  /* 0x000000ff1700720b */ /* 0x000fe40003f64000 */
[----:B------:R-:W-:Y:S02]  /*07e0*/  FSETP.GT.AND P5, PT, R24, RZ, PT ;  /* 0x000000ff1800720b */ /* 0x000fe40003fa4000 */
[----:B------:R-:W-:Y:S02]  /*07f0*/  SGXT.U32 R5, R5, 0x4 ;  /* 0x000000040505781a */ /* 0x000fe40000000000 */
[----:B------:R-:W-:Y:S02]  /*0800*/  FSETP.GT.AND P0, PT, R17, RZ, PT ;  /* 0x000000ff1100720b */ /* 0x000fe40003f04000 */
[----:B------:R-:W-:Y:S02]  /*0810*/  LOP3.LUT R7, R4, 0x20, RZ, 0xfc, !PT ;  /* 0x0000002004077812 */ /* 0x000fe400078efcff */
[----:B------:R-:W-:-:S02]  /*0820*/  FSETP.GT.AND P2, PT, R18, RZ, PT ;  /* 0x000000ff1200720b */ /* 0x000fc40003f44000 */
[----:B------:R-:W-:Y:S02]  /*0830*/  LOP3.LUT R12, R4, 0x40, RZ, 0xfc, !PT ;  /* 0x00000040040c7812 */ /* 0x000fe400078efcff */
[----:B------:R-:W-:Y:S01]  /*0840*/  FSETP.GT.AND P4, PT, R25, RZ, PT ;  /* 0x000000ff1900720b */ /* 0x000fe20003f84000 */
[----:B---3--:R-:W-:Y:S01]  /*0850*/  @!P6 FMUL R19, R19, R8 ;  /* 0x000000081313e220 */ /* 0x008fe20000400000 */
[----:B------:R-:W-:Y:S02]  /*0860*/  FSETP.GT.AND P6, PT, R20, RZ, PT ;  /* 0x000000ff1400720b */ /* 0x000fe40003fc4000 */
[C---:B------:R-:W-:Y:S02]  /*0870*/  LOP3.LUT R5, R4.reuse, R5, RZ, 0xfc, !PT ;  /* 0x0000000504057212 */ /* 0x040fe400078efcff */
[C---:B------:R-:W-:Y:S02]  /*0880*/  LEA.HI R6, R4.reuse, UR4, RZ, 0x1f ;  /* 0x0000000404067c11 */ /* 0x040fe4000f8ff8ff */
[----:B------:R-:W-:-:S02]  /*0890*/  LOP3.LUT R13, R4, 0x60, RZ, 0xfc, !PT ;  /* 0x00000060040d7812 */ /* 0x000fc400078efcff */
[----:B------:R-:W-:Y:S02]  /*08a0*/  LEA.HI R4, R7, UR4, RZ, 0x1f ;  /* 0x0000000407047c11 */ /* 0x000fe4000f8ff8ff */
[----:B------:R-:W-:Y:S02]  /*08b0*/  LEA.HI R14, R12, UR4, RZ, 0x1f ;  /* 0x000000040c0e7c11 */ /* 0x000fe4000f8ff8ff */
[----:B------:R-:W-:Y:S01]  /*08c0*/  LEA.HI R16, R13, UR4, RZ, 0x1f ;  /* 0x000000040d107c11 */ /* 0x000fe2000f8ff8ff */
[C---:B------:R-:W-:Y:S01]  /*08d0*/  IMAD R13, R5.reuse, 0x4, R4 ;  /* 0x00000004050d7824 */ /* 0x040fe200078e0204 */
[C---:B------:R-:W-:Y:S01]  /*08e0*/  LEA R12, R5.reuse, R6, 0x2 ;  /* 0x00000006050c7211 */ /* 0x040fe200078e10ff */
[----:B------:R-:W-:Y:S01]  /*08f0*/  @!P1 FMUL R22, R22, R9 ;  /* 0x0000000916169220 */ /* 0x000fe20000400000 */
[----:B------:R-:W-:Y:S02]  /*0900*/  IMAD R14, R5, 0x4, R14 ;  /* 0x00000004050e7824 */ /* 0x000fe400078e020e */
[----:B------:R-:W-:Y:S01]  /*0910*/  @!P3 FMUL R23, R23, R10 ;  /* 0x0000000a1717b220 */ /* 0x000fe20000400000 */
[----:B------:R-:W-:Y:S01]  /*0920*/  LEA R15, R5, R16, 0x2 ;  /* 0x00000010050f7211 */ /* 0x000fe200078e10ff */
[----:B------:R-:W-:Y:S01]  /*0930*/  @!P5 FMUL R24, R24, R11 ;  /* 0x0000000b1818d220 */ /* 0x000fe20000400000 */
[----:B------:R-:W-:Y:S01]  /*0940*/  @!P0 FMUL R17, R17, R8 ;  /* 0x0000000811118220 */ /* 0x000fe20000400000 */
[----:B------:R-:W-:Y:S01]  /*0950*/  @!P2 FMUL R18, R18, R9 ;  /* 0x000000091212a220 */ /* 0x000fe20000400000 */
[----:B------:R-:W-:Y:S01]  /*0960*/  STS [R12], R19 ;  /* 0x000000130c007388 */ /* 0x000fe20000000800 */
[----:B------:R-:W-:Y:S01]  /*0970*/  @!P4 FMUL R25, R25, R10 ;  /* 0x0000000a1919c220 */ /* 0x000fe20000400000 */
[----:B------:R-:W-:-:S02]  /*0980*/  @!P6 FMUL R20, R20, R11 ;  /* 0x0000000b1414e220 */ /* 0x000fc40000400000 */
[----:B------:R-:W-:Y:S04]  /*0990*/  STS [R13+0x80], R22 ;  /* 0x000080160d007388 */ /* 0x000fe80000000800 */
[----:B------:R-:W-:Y:S04]  /*09a0*/  STS [R14+0x100], R23 ;  /* 0x000100170e007388 */ /* 0x000fe80000000800 */
[----:B------:R-:W-:Y:S04]  /*09b0*/  STS [R15+0x180], R24 ;  /* 0x000180180f007388 */ /* 0x000fe80000000800 */
[----:B------:R0:W-:Y:S04]  /*09c0*/  STS [R12+0x40], R17 ;  /* 0x000040110c007388 */ /* 0x0001e80000000800 */
[----:B------:R-:W-:Y:S04]  /*09d0*/  STS [R13+0xc0], R18 ;  /* 0x0000c0120d007388 */ /* 0x000fe80000000800 */
[----:B------:R-:W-:Y:S04]  /*09e0*/  STS [R14+0x140], R25 ;  /* 0x000140190e007388 */ /* 0x000fe80000000800 */
[----:B------:R1:W-:Y:S01]  /*09f0*/  STS [R15+0x1c0], R20 ;  /* 0x0001c0140f007388 */ /* 0x0003e20000000800 */
[C---:B------:R-:W-:Y:S01]  /*0a00*/  IMAD.SHL.U32 R4, R2.reuse, 0x2, RZ ;  /* 0x0000000202047824 */ /* 0x040fe200078e00ff */
[----:B------:R-:W-:-:S04]  /*0a10*/  SHF.L.U32 R10, R2, 0x2, RZ ;  /* 0x00000002020a7819 */ /* 0x000fc800000006ff */
[----:B------:R-:W-:Y:S02]  /*0a20*/  LOP3.LUT R4, R4, 0xf0, RZ, 0xc0, !PT ;  /* 0x000000f004047812 */ /* 0x000fe400078ec0ff */
[----:B------:R-:W-:-:S03]  /*0a30*/  LOP3.LUT R10, R10, 0x1fc, RZ, 0xc0, !PT ;  /* 0x000001fc0a0a7812 */ /* 0x000fc600078ec0ff */
[----:B------:R-:W-:-:S05]  /*0a40*/  VIADD R5, R4, UR4 ;  /* 0x0000000404057c36 */ /* 0x000fca0008000000 */
[----:B------:R-:W-:Y:S01]  /*0a50*/  LEA R5, R10, R5, 0x2 ;  /* 0x000000050a057211 */ /* 0x000fe200078e10ff */
[----:B------:R-:W-:Y:S01]  /*0a60*/  BAR.SYNC.DEFER_BLOCKING 0x0 ;  /* 0x0000000000007b1d */ /* 0x000fe20000010000 */
[----:B------:R-:W-:Y:S01]  /*0a70*/  IMAD.SHL.U32 R8, R3, 0x20, RZ ;  /* 0x0000002003087824 */ /* 0x000fe200078e00ff */
[----:B------:R-:W-:-:S04]  /*0a80*/  SHF.R.S32.HI R3, RZ, 0x1a, R3 ;  /* 0x0000001aff037819 */ /* 0x000fc80000011403 */
[----:B------:R-:W-:Y:S02]  /*0a90*/  LOP3.LUT R21, R8, 0x1c, R21, 0xf8, !PT ;  /* 0x0000001c08157812 */ /* 0x000fe400078ef815 */
[----:B------:R-:W-:-:S04]  /*0aa0*/  SGXT R8, R3, 0x1 ;  /* 0x000000010308781a */ /* 0x000fc80000000200 */
[----:B------:R-:W-:Y:S02]  /*0ab0*/  LEA.HI R3, R8, R21, RZ, 0xa ;  /* 0x0000001508037211 */ /* 0x000fe400078f50ff */
[----:B------:R-:W2:Y:S01]  /*0ac0*/  LDC.64 R8, c[0x0][0x240] ;  /* 0x00009000ff087b82 */ /* 0x000ea20000000a00 */
[----:B------:R-:W3:Y:S01]  /*0ad0*/  LDS.128 R4, [R5] ;  /* 0x0000000005047984 */ /* 0x000ee20000000c00 */
[----:B------:R-:W-:Y:S02]  /*0ae0*/  SHF.R.U32.HI R2, RZ, 0x3, R2 ;  /* 0x00000003ff027819 */ /* 0x000fe40000011602 */
[----:B0-----:R-:W-:Y:S02]  /*0af0*/  LOP3.LUT R12, R3, 0xfffffc00, RZ, 0xc0, !PT ;  /* 0xfffffc00030c7812 */ /* 0x001fe400078ec0ff */
[----:B-1----:R-:W-:Y:S02]  /*0b00*/  SGXT.U32 R15, R2, 0x4 ;  /* 0x00000004020f781a */ /* 0x002fe40000000000 */
[----:B------:R-:W-:-:S02]  /*0b10*/  IADD3 R12, R21, -R12, RZ ;  /* 0x8000000c150c7210 */ /* 0x000fc40007ffe0ff */
[----:B------:R-:W-:Y:S02]  /*0b20*/  SHF.R.S32.HI R3, RZ, 0xa, R3 ;  /* 0x0000000aff037819 */ /* 0x000fe40000011403 */
[----:B------:R-:W-:Y:S02]  /*0b30*/  LOP3.LUT R2, R0, R15, RZ, 0xfc, !PT ;  /* 0x0000000f00027212 */ /* 0x000fe400078efcff */
[----:B------:R-:W-:Y:S01]  /*0b40*/  LOP3.LUT R0, R0, 0x10, R15, 0xfe, !PT ;  /* 0x0000001000007812 */ /* 0x000fe200078efe0f */
[----:B------:R-:W-:Y:S01]  /*0b50*/  IMAD R11, R3, 0x8c00, R12 ;  /* 0x00008c00030b7824 */ /* 0x000fe200078e020c */
[----:B------:R-:W-:Y:S02]  /*0b60*/  LOP3.LUT R13, R10, 0x200, RZ, 0xfc, !PT ;  /* 0x000002000a0d7812 */ /* 0x000fe400078efcff */
[----:B------:R-:W-:Y:S02]  /*0b70*/  ISETP.GE.AND P0, PT, R2, 0x20, PT ;  /* 0x000000200200780c */ /* 0x000fe40003f06270 */
[----:B------:R-:W-:Y:S01]  /*0b80*/  ISETP.GE.AND P1, PT, R0, 0x20, PT ;  /* 0x000000200000780c */ /* 0x000fe20003f26270 */
[----:B------:R-:W-:Y:S01]  /*0b90*/  IMAD R3, R2, 0x400, R11 ;  /* 0x0000040002037824 */ /* 0x000fe200078e020b */
[----:B------:R-:W-:-:S03]  /*0ba0*/  SHF.R.U32.HI R13, RZ, 0x1, R13 ;  /* 0x00000001ff0d7819 */ /* 0x000fc6000001160d */
[----:B--2---:R-:W-:Y:S01]  /*0bb0*/  IMAD.WIDE R2, R3, 0x4, R8 ;  /* 0x0000000403027825 */ /* 0x004fe200078e0208 */
[----:B------:R-:W-:-:S04]  /*0bc0*/  LOP3.LUT R13, R13, 0x1f0, RZ, 0xc0, !PT ;  /* 0x000001f00d0d7812 */ /* 0x000fc800078ec0ff */
[----:B------:R-:W-:-:S05]  /*0bd0*/  IADD3 R13, R13, UR4, RZ ;  /* 0x000000040d0d7c10 */ /* 0x000fca000fffe0ff */
[----:B------:R-:W-:Y:S01]  /*0be0*/  IMAD R13, R10, 0x4, R13 ;  /* 0x000000040a0d7824 */ /* 0x000fe200078e020d */
[----:B---3--:R0:W-:Y:S02]  /*0bf0*/  @!P0 STG.E.128 desc[UR6][R2.64], R4 ;  /* 0x0000000402008986 */ /* 0x0081e4000c101d06 */
[----:B0-----:R-:W-:Y:S05]  /*0c00*/  @P1 EXIT ;  /* 0x000000000000194d */ /* 0x001fea0003800000 */
[----:B------:R-:W0:Y:S01]  /*0c10*/  LDS.128 R12, [R13+0x800] ;  /* 0x000800000d0c7984 */ /* 0x000e220000000c00 */
[----:B------:R-:W-:-:S05]  /*0c20*/  LEA R11, R0, R11, 0xa ;  /* 0x0000000b000b7211 */ /* 0x000fca00078e50ff */
[----:B------:R-:W-:-:S05]  /*0c30*/  IMAD.WIDE R8, R11, 0x4, R8 ;  /* 0x000000040b087825 */ /* 0x000fca00078e0208 */
[----:B0-----:R-:W-:Y:S01]  /*0c40*/  STG.E.128 desc[UR6][R8.64], R12 ;  /* 0x0000000c08007986 */ /* 0x001fe2000c101d06 */
[----:B------:R-:W-:Y:S05]  /*0c50*/  EXIT ;  /* 0x000000000000794d */ /* 0x000fea0003800000 */
.L_x_0:
[----:B------:R-:W-:-:S00]  /*0c60*/  BRA `(.L_x_0) ;  /* 0xfffffffc00fc7947 */ /* 0x000fc0000383ffff */
[----:B------:R-:W-:-:S00]  /*0c70*/  NOP ;  /* 0x0000000000007918 */ /* 0x000fc00000000000 */
        /* <DEDUP_REMOVED lines=8> */
.L_x_1:


//--------------------- .nv.global.init           --------------------------
	.section	.nv.global.init,"aw",@progbits
.nv.global.init:
	.type		_$_str,@object
	.size		_$_str,(_$_str_$_2 - _$_str)
_$_str:
        /*0000*/ 	.byte	0x5f, 0x5f, 0x43, 0x55, 0x44, 0x41, 0x5f, 0x46, 0x54, 0x5a, 0x00
	.type		_$_str_$_2,@object
	.size		_$_str_$_2,(.L_1 - _$_str_$_2)
_$_str_$_2:
        /*000b*/ 	.byte	0x5f, 0x5f, 0x43, 0x55, 0x44, 0x41, 0x5f, 0x50, 0x52, 0x45, 0x43, 0x5f, 0x53, 0x51, 0x52, 0x54
        /*001b*/ 	.byte	0x00
.L_1:


//--------------------- .nv.shared.triton_poi_fused__native_batch_norm_legit_no_training__prelu_kernel_8 --------------------------
	.section	.nv.shared.triton_poi_fused__native_batch_norm_legit_no_training__prelu_kernel_8,"aw",@nobits
	.sectionflags	@""
	.align	16
	.zero		1024


//--------------------- .nv.constant0.triton_poi_fused__native_batch_norm_legit_no_training__prelu_kernel_8 --------------------------
	.section	.nv.constant0.triton_poi_fused__native_batch_norm_legit_no_training__prelu_kernel_8,"a",@progbits
	.sectionflags	@""
	.align	4
.nv.constant0.triton_poi_fused__native_batch_norm_legit_no_training__prelu_kernel_8:
	.zero		592
